//
// Generated by NVIDIA NVVM Compiler
//
// Compiler Build ID: CL-36424714
// Cuda compilation tools, release 13.0, V13.0.88
// Based on NVVM 20.0.0
//

.version 9.0
.target sm_100
.address_size 64

	// .globl	_Z15matrixMulKernelPfS_S_ii
.extern .shared .align 16 .b8 shared_mem[];

.visible .entry _Z15matrixMulKernelPfS_S_ii(
	.param .u64 .ptr .align 1 _Z15matrixMulKernelPfS_S_ii_param_0,
	.param .u64 .ptr .align 1 _Z15matrixMulKernelPfS_S_ii_param_1,
	.param .u64 .ptr .align 1 _Z15matrixMulKernelPfS_S_ii_param_2,
	.param .u32 _Z15matrixMulKernelPfS_S_ii_param_3,
	.param .u32 _Z15matrixMulKernelPfS_S_ii_param_4
)
{
	.reg .pred 	%p<11>;
	.reg .b32 	%r<95>;
	.reg .b32 	%f<73>;
	.reg .b64 	%rd<14>;

	ld.param.u64 	%rd3, [_Z15matrixMulKernelPfS_S_ii_param_0];
	ld.param.u64 	%rd4, [_Z15matrixMulKernelPfS_S_ii_param_1];
	ld.param.u32 	%r31, [_Z15matrixMulKernelPfS_S_ii_param_3];
	ld.param.u32 	%r32, [_Z15matrixMulKernelPfS_S_ii_param_4];
	mov.u32 	%r33, %ctaid.y;
	mov.u32 	%r1, %tid.y;
	mad.lo.s32 	%r2, %r32, %r33, %r1;
	mov.u32 	%r34, %ctaid.x;
	mov.u32 	%r3, %tid.x;
	mad.lo.s32 	%r4, %r32, %r34, %r3;
	div.s32 	%r5, %r31, %r32;
	setp.lt.s32 	%p1, %r5, 1;
	mov.f32 	%f71, 0f00000000;
	@%p1 bra 	$L__BB0_15;
	mul.lo.s32 	%r36, %r32, %r32;
	shl.b32 	%r37, %r36, 2;
	mov.u32 	%r38, shared_mem;
	add.s32 	%r6, %r38, %r37;
	mad.lo.s32 	%r7, %r2, %r31, %r3;
	mul.lo.s32 	%r8, %r32, %r1;
	and.b32  	%r9, %r32, 7;
	and.b32  	%r10, %r32, 3;
	and.b32  	%r11, %r32, 2147483640;
	and.b32  	%r12, %r32, 1;
	neg.s32 	%r13, %r11;
	shl.b32 	%r39, %r3, 2;
	add.s32 	%r40, %r37, %r39;
	add.s32 	%r14, %r38, %r40;
	shl.b32 	%r15, %r32, 5;
	shl.b32 	%r16, %r32, 2;
	cvta.to.global.u64 	%rd1, %rd3;
	cvta.to.global.u64 	%rd2, %rd4;
	mov.f32 	%f71, 0f00000000;
	mov.b32 	%r88, 0;
$L__BB0_2:
	setp.lt.s32 	%p2, %r32, 1;
	mul.lo.s32 	%r41, %r88, %r32;
	add.s32 	%r42, %r7, %r41;
	mul.wide.u32 	%rd6, %r42, 4;
	add.s64 	%rd7, %rd1, %rd6;
	ld.global.f32 	%f17, [%rd7];
	add.s32 	%r43, %r8, %r3;
	shl.b32 	%r44, %r43, 2;
	add.s32 	%r46, %r38, %r44;
	st.shared.f32 	[%r46], %f17;
	add.s32 	%r47, %r41, %r1;
	mad.lo.s32 	%r48, %r47, %r31, %r4;
	mul.wide.u32 	%rd8, %r48, 4;
	add.s64 	%rd9, %rd2, %rd8;
	ld.global.f32 	%f18, [%rd9];
	add.s32 	%r49, %r6, %r44;
	st.shared.f32 	[%r49], %f18;
	bar.sync 	0;
	@%p2 bra 	$L__BB0_14;
	setp.lt.u32 	%p3, %r32, 8;
	mov.b32 	%r93, 0;
	@%p3 bra 	$L__BB0_6;
	shl.b32 	%r51, %r8, 2;
	add.s32 	%r53, %r51, %r38;
	add.s32 	%r89, %r53, 16;
	mov.u32 	%r90, %r14;
	mov.u32 	%r91, %r13;
$L__BB0_5:
	.pragma "nounroll";
	ld.shared.f32 	%f20, [%r89+-16];
	ld.shared.f32 	%f21, [%r90];
	fma.rn.f32 	%f22, %f20, %f21, %f71;
	ld.shared.f32 	%f23, [%r89+-12];
	add.s32 	%r54, %r90, %r16;
	ld.shared.f32 	%f24, [%r54];
	fma.rn.f32 	%f25, %f23, %f24, %f22;
	ld.shared.f32 	%f26, [%r89+-8];
	add.s32 	%r55, %r54, %r16;
	ld.shared.f32 	%f27, [%r55];
	fma.rn.f32 	%f28, %f26, %f27, %f25;
	ld.shared.f32 	%f29, [%r89+-4];
	add.s32 	%r56, %r55, %r16;
	ld.shared.f32 	%f30, [%r56];
	fma.rn.f32 	%f31, %f29, %f30, %f28;
	ld.shared.f32 	%f32, [%r89];
	add.s32 	%r57, %r56, %r16;
	ld.shared.f32 	%f33, [%r57];
	fma.rn.f32 	%f34, %f32, %f33, %f31;
	ld.shared.f32 	%f35, [%r89+4];
	add.s32 	%r58, %r57, %r16;
	ld.shared.f32 	%f36, [%r58];
	fma.rn.f32 	%f37, %f35, %f36, %f34;
	ld.shared.f32 	%f38, [%r89+8];
	add.s32 	%r59, %r58, %r16;
	ld.shared.f32 	%f39, [%r59];
	fma.rn.f32 	%f40, %f38, %f39, %f37;
	ld.shared.f32 	%f41, [%r89+12];
	add.s32 	%r60, %r59, %r16;
	ld.shared.f32 	%f42, [%r60];
	fma.rn.f32 	%f71, %f41, %f42, %f40;
	add.s32 	%r91, %r91, 8;
	add.s32 	%r90, %r90, %r15;
	add.s32 	%r89, %r89, 32;
	setp.ne.s32 	%p4, %r91, 0;
	mov.u32 	%r93, %r11;
	@%p4 bra 	$L__BB0_5;
$L__BB0_6:
	setp.eq.s32 	%p5, %r9, 0;
	@%p5 bra 	$L__BB0_14;
	add.s32 	%r61, %r9, -1;
	setp.lt.u32 	%p6, %r61, 3;
	@%p6 bra 	$L__BB0_9;
	add.s32 	%r62, %r93, %r8;
	shl.b32 	%r63, %r62, 2;
	add.s32 	%r65, %r38, %r63;
	ld.shared.f32 	%f44, [%r65];
	mad.lo.s32 	%r66, %r93, %r32, %r3;
	shl.b32 	%r67, %r66, 2;
	add.s32 	%r68, %r6, %r67;
	ld.shared.f32 	%f45, [%r68];
	fma.rn.f32 	%f46, %f44, %f45, %f71;
	ld.shared.f32 	%f47, [%r65+4];
	add.s32 	%r69, %r68, %r16;
	ld.shared.f32 	%f48, [%r69];
	fma.rn.f32 	%f49, %f47, %f48, %f46;
	ld.shared.f32 	%f50, [%r65+8];
	add.s32 	%r70, %r69, %r16;
	ld.shared.f32 	%f51, [%r70];
	fma.rn.f32 	%f52, %f50, %f51, %f49;
	ld.shared.f32 	%f53, [%r65+12];
	add.s32 	%r71, %r70, %r16;
	ld.shared.f32 	%f54, [%r71];
	fma.rn.f32 	%f71, %f53, %f54, %f52;
	add.s32 	%r93, %r93, 4;
$L__BB0_9:
	setp.eq.s32 	%p7, %r10, 0;
	@%p7 bra 	$L__BB0_14;
	setp.eq.s32 	%p8, %r10, 1;
	@%p8 bra 	$L__BB0_12;
	add.s32 	%r72, %r93, %r8;
	shl.b32 	%r73, %r72, 2;
	add.s32 	%r75, %r38, %r73;
	ld.shared.f32 	%f56, [%r75];
	mad.lo.s32 	%r76, %r93, %r32, %r3;
	shl.b32 	%r77, %r76, 2;
	add.s32 	%r78, %r6, %r77;
	ld.shared.f32 	%f57, [%r78];
	fma.rn.f32 	%f58, %f56, %f57, %f71;
	ld.shared.f32 	%f59, [%r75+4];
	add.s32 	%r79, %r78, %r16;
	ld.shared.f32 	%f60, [%r79];
	fma.rn.f32 	%f71, %f59, %f60, %f58;
	add.s32 	%r93, %r93, 2;
$L__BB0_12:
	setp.eq.s32 	%p9, %r12, 0;
	@%p9 bra 	$L__BB0_14;
	add.s32 	%r80, %r93, %r8;
	shl.b32 	%r81, %r80, 2;
	add.s32 	%r83, %r38, %r81;
	ld.shared.f32 	%f61, [%r83];
	mad.lo.s32 	%r84, %r93, %r32, %r3;
	shl.b32 	%r85, %r84, 2;
	add.s32 	%r86, %r6, %r85;
	ld.shared.f32 	%f62, [%r86];
	fma.rn.f32 	%f71, %f61, %f62, %f71;
$L__BB0_14:
	bar.sync 	0;
	add.s32 	%r88, %r88, 1;
	setp.ne.s32 	%p10, %r88, %r5;
	@%p10 bra 	$L__BB0_2;
$L__BB0_15:
	ld.param.u64 	%rd13, [_Z15matrixMulKernelPfS_S_ii_param_2];
	cvta.to.global.u64 	%rd10, %rd13;
	mad.lo.s32 	%r87, %r2, %r31, %r4;
	mul.wide.s32 	%rd11, %r87, 4;
	add.s64 	%rd12, %rd10, %rd11;
	st.global.f32 	[%rd12], %f71;
	ret;

}


// ===== COMPILED SASS (sm_100) =====

	.target	sm_100

	.elftype	@"ET_EXEC"


//--------------------- .note.nv.tkinfo           --------------------------
	.section	.note.nv.tkinfo,"",@"SHT_NOTE"
	.sectionflags	@"SHF_NOTE_NV_TKINFO"
	.tkinfo
        /*0018*/ 	.word	0x00000002
        /*0030*/ 	.string	""
        /*0030*/ 	.string	"ptxas"
        /*0030*/ 	.string	"Cuda compilation tools, release 13.0, V13.0.88"
        /*0030*/ 	.string	"Build cuda_13.0.r13.0/compiler.36424714_0"
        /*0030*/ 	.string	"-arch sm_100 -m 64 "



//--------------------- .note.nv.cuinfo           --------------------------
	.section	.note.nv.cuinfo,"",@"SHT_NOTE"
	.sectionflags	@"SHF_NOTE_NV_CUINFO"
        /*0018*/ 	.short	0x0002
        /*001a*/ 	.short	0x0064
        /*001c*/ 	.short	0x0082
	.zero		2


//--------------------- .nv.info                  --------------------------
	.section	.nv.info,"",@"SHT_CUDA_INFO"
	.align	4


	//----- nvinfo : EIATTR_REGCOUNT
	.align		4
        /*0000*/ 	.byte	0x04, 0x2f
        /*0002*/ 	.short	(.L_1 - .L_0)
	.align		4
.L_0:
        /*0004*/ 	.word	index@(_Z15matrixMulKernelPfS_S_ii)
        /*0008*/ 	.word	0x00000020


	//----- nvinfo : EIATTR_FRAME_SIZE
	.align		4
.L_1:
        /*000c*/ 	.byte	0x04, 0x11
        /*000e*/ 	.short	(.L_3 - .L_2)
	.align		4
.L_2:
        /*0010*/ 	.word	index@(_Z15matrixMulKernelPfS_S_ii)
        /*0014*/ 	.word	0x00000000


	//----- nvinfo : EIATTR_MIN_STACK_SIZE
	.align		4
.L_3:
        /*0018*/ 	.byte	0x04, 0x12
        /*001a*/ 	.short	(.L_5 - .L_4)
	.align		4
.L_4:
        /*001c*/ 	.word	index@(_Z15matrixMulKernelPfS_S_ii)
        /*0020*/ 	.word	0x00000000
.L_5:


//--------------------- .nv.compat                --------------------------
	.section	.nv.compat,"",@"SHT_CUDA_COMPAT_INFO"
	.align	4
        /*0000*/ 	.byte	0x02, 0x09, 0x00, 0x00, 0x02, 0x02, 0x01, 0x00, 0x02, 0x05, 0x05, 0x00, 0x03, 0x07, 0x01, 0x01
        /*0010*/ 	.byte	0x02, 0x03, 0x00, 0x00, 0x02, 0x06, 0x01, 0x00, 0x04, 0x0b, 0x08, 0x00, 0x09, 0x00, 0x00, 0x00
        /*0020*/ 	.byte	0x00, 0x00, 0x00, 0x00


//--------------------- .nv.info._Z15matrixMulKernelPfS_S_ii --------------------------
	.section	.nv.info._Z15matrixMulKernelPfS_S_ii,"",@"SHT_CUDA_INFO"
	.sectionflags	@""
	.align	4


	//----- nvinfo : EIATTR_CUDA_API_VERSION
	.align		4
        /*0000*/ 	.byte	0x04, 0x37
        /*0002*/ 	.short	(.L_7 - .L_6)
.L_6:
        /*0004*/ 	.word	0x00000082


	//----- nvinfo : EIATTR_KPARAM_INFO
	.align		4
.L_7:
        /*0008*/ 	.byte	0x04, 0x17
        /*000a*/ 	.short	(.L_9 - .L_8)
.L_8:
        /*000c*/ 	.word	0x00000000
        /*0010*/ 	.short	0x0004
        /*0012*/ 	.short	0x001c
        /*0014*/ 	.byte	0x00, 0xf0, 0x11, 0x00


	//----- nvinfo : EIATTR_KPARAM_INFO
	.align		4
.L_9:
        /*0018*/ 	.byte	0x04, 0x17
        /*001a*/ 	.short	(.L_11 - .L_10)
.L_10:
        /*001c*/ 	.word	0x00000000
        /*0020*/ 	.short	0x0003
        /*0022*/ 	.short	0x0018
        /*0024*/ 	.byte	0x00, 0xf0, 0x11, 0x00


	//----- nvinfo : EIATTR_KPARAM_INFO
	.align		4
.L_11:
        /*0028*/ 	.byte	0x04, 0x17
        /*002a*/ 	.short	(.L_13 - .L_12)
.L_12:
        /*002c*/ 	.word	0x00000000
        /*0030*/ 	.short	0x0002
        /*0032*/ 	.short	0x0010
        /*0034*/ 	.byte	0x00, 0xf5, 0x21, 0x00


	//----- nvinfo : EIATTR_KPARAM_INFO
	.align		4
.L_13:
        /*0038*/ 	.byte	0x04, 0x17
        /*003a*/ 	.short	(.L_15 - .L_14)
.L_14:
        /*003c*/ 	.word	0x00000000
        /*0040*/ 	.short	0x0001
        /*0042*/ 	.short	0x0008
        /*0044*/ 	.byte	0x00, 0xf5, 0x21, 0x00


	//----- nvinfo : EIATTR_KPARAM_INFO
	.align		4
.L_15:
        /*0048*/ 	.byte	0x04, 0x17
        /*004a*/ 	.short	(.L_17 - .L_16)
.L_16:
        /*004c*/ 	.word	0x00000000
        /*0050*/ 	.short	0x0000
        /*0052*/ 	.short	0x0000
        /*0054*/ 	.byte	0x00, 0xf5, 0x21, 0x00


	//----- nvinfo : EIATTR_SPARSE_MMA_MASK
	.align		4
.L_17:
        /*0058*/ 	.byte	0x03, 0x50
        /*005a*/ 	.short	0x0000


	//----- nvinfo : EIATTR_MAXREG_COUNT
	.align		4
        /*005c*/ 	.byte	0x03, 0x1b
        /*005e*/ 	.short	0x00ff


	//----- nvinfo : EIATTR_NUM_BARRIERS
	.align		4
        /*0060*/ 	.byte	0x02, 0x4c
        /*0062*/ 	.byte	0x01
	.zero		1


	//----- nvinfo : EIATTR_MERCURY_ISA_VERSION
	.align		4
        /*0064*/ 	.byte	0x03, 0x5f
        /*0066*/ 	.short	0x0101


	//----- nvinfo : EIATTR_VRC_CTA_INIT_COUNT
	.align		4
        /*0068*/ 	.byte	0x02, 0x4a
	.zero		1
	.zero		1


	//----- nvinfo : EIATTR_EXIT_INSTR_OFFSETS
	.align		4
        /*006c*/ 	.byte	0x04, 0x1c
        /*006e*/ 	.short	(.L_19 - .L_18)


	//   ....[0]....
.L_18:
        /*0070*/ 	.word	0x00000ab0


	//----- nvinfo : EIATTR_CBANK_PARAM_SIZE
	.align		4
.L_19:
        /*0074*/ 	.byte	0x03, 0x19
        /*0076*/ 	.short	0x0020


	//----- nvinfo : EIATTR_PARAM_CBANK
	.align		4
        /*0078*/ 	.byte	0x04, 0x0a
        /*007a*/ 	.short	(.L_21 - .L_20)
	.align		4
.L_20:
        /*007c*/ 	.word	index@(.nv.constant0._Z15matrixMulKernelPfS_S_ii)
        /*0080*/ 	.short	0x0380
        /*0082*/ 	.short	0x0020


	//----- nvinfo : EIATTR_SW_WAR
	.align		4
.L_21:
        /*0084*/ 	.byte	0x04, 0x36
        /*0086*/ 	.short	(.L_23 - .L_22)
.L_22:
        /*0088*/ 	.word	0x00000008
.L_23:


//--------------------- .nv.callgraph             --------------------------
	.section	.nv.callgraph,"",@"SHT_CUDA_CALLGRAPH"
	.align	4
	.sectionentsize	8
	.align		4
        /*0000*/ 	.word	0x00000000
	.align		4
        /*0004*/ 	.word	0xffffffff
	.align		4
        /*0008*/ 	.word	0x00000000
	.align		4
        /*000c*/ 	.word	0xfffffffe
	.align		4
        /*0010*/ 	.word	0x00000000
	.align		4
        /*0014*/ 	.word	0xfffffffd
	.align		4
        /*0018*/ 	.word	0x00000000
	.align		4
        /*001c*/ 	.word	0xfffffffc


//--------------------- .text._Z15matrixMulKernelPfS_S_ii --------------------------
	.section	.text._Z15matrixMulKernelPfS_S_ii,"ax",@progbits
	.align	128
        .global         _Z15matrixMulKernelPfS_S_ii
        .type           _Z15matrixMulKernelPfS_S_ii,@function
        .size           _Z15matrixMulKernelPfS_S_ii,(.L_x_8 - _Z15matrixMulKernelPfS_S_ii)
        .other          _Z15matrixMulKernelPfS_S_ii,@"STO_CUDA_ENTRY STV_DEFAULT"
_Z15matrixMulKernelPfS_S_ii:
.text._Z15matrixMulKernelPfS_S_ii:
[----:B------:R-:W-:Y:S08]  /*0000*/  LDC R1, c[0x0][0x37c] ;  /* 0x0000df00ff017b82 */ /* 0x000ff00000000800 */
[----:B------:R-:W0:Y:S01]  /*0010*/  LDC.64 R2, c[0x0][0x398] ;  /* 0x0000e600ff027b82 */ /* 0x000e220000000a00 */
[----:B------:R-:W1:Y:S01]  /*0020*/  S2R R8, SR_TID.X ;  /* 0x0000000000087919 */ /* 0x000e620000002100 */
[----:B------:R-:W2:Y:S01]  /*0030*/  LDCU.64 UR6, c[0x0][0x358] ;  /* 0x00006b00ff0677ac */ /* 0x000ea20008000a00 */
[----:B------:R-:W-:-:S05]  /*0040*/  MOV R19, RZ ;  /* 0x000000ff00137202 */ /* 0x000fca0000000f00 */
[----:B------:R-:W-:Y:S08]  /*0050*/  S2UR UR4, SR_CTAID.Y ;  /* 0x00000000000479c3 */ /* 0x000ff00000002600 */
[----:B------:R-:W1:Y:S01]  /*0060*/  S2UR UR5, SR_CTAID.X ;  /* 0x00000000000579c3 */ /* 0x000e620000002500 */
[----:B0-----:R-:W-:-:S04]  /*0070*/  IABS R7, R3 ;  /* 0x0000000300077213 */ /* 0x001fc80000000000 */
[----:B------:R-:W0:Y:S01]  /*0080*/  I2F.RP R0, R7 ;  /* 0x0000000700007306 */ /* 0x000e220000209400 */
[----:B-1----:R-:W-:-:S07]  /*0090*/  IMAD R13, R3, UR5, R8 ;  /* 0x00000005030d7c24 */ /* 0x002fce000f8e0208 */
[----:B0-----:R-:W0:Y:S02]  /*00a0*/  MUFU.RCP R0, R0 ;  /* 0x0000000000007308 */ /* 0x001e240000001000 */
[----:B0-----:R-:W-:-:S06]  /*00b0*/  IADD3 R4, PT, PT, R0, 0xffffffe, RZ ;  /* 0x0ffffffe00047810 */ /* 0x001fcc0007ffe0ff */
[----:B------:R0:W1:Y:S02]  /*00c0*/  F2I.FTZ.U32.TRUNC.NTZ R5, R4 ;  /* 0x0000000400057305 */ /* 0x000064000021f000 */
[----:B0-----:R-:W-:Y:S02]  /*00d0*/  HFMA2 R4, -RZ, RZ, 0, 0 ;  /* 0x00000000ff047431 */ /* 0x001fe400000001ff */
[----:B-1----:R-:W-:-:S04]  /*00e0*/  IMAD.MOV R6, RZ, RZ, -R5 ;  /* 0x000000ffff067224 */ /* 0x002fc800078e0a05 */
[----:B------:R-:W-:Y:S01]  /*00f0*/  IMAD R9, R6, R7, RZ ;  /* 0x0000000706097224 */ /* 0x000fe200078e02ff */
[----:B------:R-:W-:-:S03]  /*0100*/  IABS R6, R2 ;  /* 0x0000000200067213 */ /* 0x000fc60000000000 */
[----:B------:R-:W-:Y:S01]  /*0110*/  IMAD.HI.U32 R5, R5, R9, R4 ;  /* 0x0000000905057227 */ /* 0x000fe200078e0004 */
[----:B------:R-:W-:-:S04]  /*0120*/  LOP3.LUT R4, R2, R3, RZ, 0x3c, !PT ;  /* 0x0000000302047212 */ /* 0x000fc800078e3cff */
[----:B------:R-:W-:Y:S01]  /*0130*/  ISETP.GE.AND P1, PT, R4, RZ, PT ;  /* 0x000000ff0400720c */ /* 0x000fe20003f26270 */
[----:B------:R-:W-:-:S04]  /*0140*/  IMAD.HI.U32 R9, R5, R6, RZ ;  /* 0x0000000605097227 */ /* 0x000fc800078e00ff */
[----:B------:R-:W-:-:S04]  /*0150*/  IMAD.MOV R0, RZ, RZ, -R9 ;  /* 0x000000ffff007224 */ /* 0x000fc800078e0a09 */
[----:B------:R-:W-:-:S05]  /*0160*/  IMAD R0, R7, R0, R6 ;  /* 0x0000000007007224 */ /* 0x000fca00078e0206 */
[----:B------:R-:W-:-:S13]  /*0170*/  ISETP.GT.U32.AND P2, PT, R7, R0, PT ;  /* 0x000000000700720c */ /* 0x000fda0003f44070 */
[-C--:B------:R-:W-:Y:S01]  /*0180*/  @!P2 IADD3 R0, PT, PT, R0, -R7.reuse, RZ ;  /* 0x800000070000a210 */ /* 0x080fe20007ffe0ff */
[----:B------:R-:W-:Y:S01]  /*0190*/  @!P2 VIADD R9, R9, 0x1 ;  /* 0x000000010909a836 */ /* 0x000fe20000000000 */
[----:B------:R-:W-:Y:S02]  /*01a0*/  ISETP.NE.AND P2, PT, R3, RZ, PT ;  /* 0x000000ff0300720c */ /* 0x000fe40003f45270 */
[----:B------:R-:W-:Y:S02]  /*01b0*/  ISETP.GE.U32.AND P0, PT, R0, R7, PT ;  /* 0x000000070000720c */ /* 0x000fe40003f06070 */
[----:B------:R-:W0:Y:S11]  /*01c0*/  S2R R0, SR_TID.Y ;  /* 0x0000000000007919 */ /* 0x000e360000002200 */
[----:B------:R-:W-:-:S05]  /*01d0*/  @P0 IADD3 R9, PT, PT, R9, 0x1, RZ ;  /* 0x0000000109090810 */ /* 0x000fca0007ffe0ff */
[----:B------:R-:W-:Y:S01]  /*01e0*/  @!P1 IMAD.MOV R9, RZ, RZ, -R9 ;  /* 0x000000ffff099224 */ /* 0x000fe200078e0a09 */
[----:B------:R-:W-:-:S04]  /*01f0*/  @!P2 LOP3.LUT R9, RZ, R3, RZ, 0x33, !PT ;  /* 0x00000003ff09a212 */ /* 0x000fc800078e33ff */
[----:B------:R-:W-:Y:S01]  /*0200*/  ISETP.GE.AND P0, PT, R9, 0x1, PT ;  /* 0x000000010900780c */ /* 0x000fe20003f06270 */
[----:B0-----:R-:W-:-:S12]  /*0210*/  IMAD R11, R3, UR4, R0 ;  /* 0x00000004030b7c24 */ /* 0x001fd8000f8e0200 */
[----:B--2---:R-:W-:Y:S05]  /*0220*/  @!P0 BRA `(.L_x_0) ;  /* 0x0000000800108947 */ /* 0x004fea0003800000 */
[----:B------:R-:W0:Y:S01]  /*0230*/  S2UR UR5, SR_CgaCtaId ;  /* 0x00000000000579c3 */ /* 0x000e220000008800 */
[CC--:B------:R-:W-:Y:S01]  /*0240*/  IMAD R4, R3.reuse, R3.reuse, RZ ;  /* 0x0000000303047224 */ /* 0x0c0fe200078e02ff */
[----:B------:R-:W-:Y:S01]  /*0250*/  UMOV UR4, 0x400 ;  /* 0x0000040000047882 */ /* 0x000fe20000000000 */
[----:B------:R-:W-:Y:S01]  /*0260*/  LOP3.LUT R12, R3, 0x7ffffff8, RZ, 0xc0, !PT ;  /* 0x7ffffff8030c7812 */ /* 0x000fe200078ec0ff */
[----:B------:R-:W-:Y:S01]  /*0270*/  IMAD R10, R11, R2, R8 ;  /* 0x000000020b0a7224 */ /* 0x000fe200078e0208 */
[C---:B------:R-:W-:Y:S01]  /*0280*/  LOP3.LUT R20, R3.reuse, 0x7, RZ, 0xc0, !PT ;  /* 0x0000000703147812 */ /* 0x040fe200078ec0ff */
[----:B------:R-:W-:Y:S01]  /*0290*/  IMAD.SHL.U32 R17, R4, 0x4, RZ ;  /* 0x0000000404117824 */ /* 0x000fe200078e00ff */
[----:B------:R-:W-:Y:S01]  /*02a0*/  LOP3.LUT R14, R3, 0x3, RZ, 0xc0, !PT ;  /* 0x00000003030e7812 */ /* 0x000fe200078ec0ff */
[----:B------:R-:W-:Y:S01]  /*02b0*/  IMAD R15, R0, R3, RZ ;  /* 0x00000003000f7224 */ /* 0x000fe200078e02ff */
[----:B------:R-:W-:Y:S01]  /*02c0*/  IADD3 R16, PT, PT, -R12, RZ, RZ ;  /* 0x000000ff0c107210 */ /* 0x000fe20007ffe1ff */
[----:B------:R-:W-:Y:S01]  /*02d0*/  IMAD.MOV.U32 R19, RZ, RZ, RZ ;  /* 0x000000ffff137224 */ /* 0x000fe200078e00ff */
[----:B------:R-:W-:Y:S01]  /*02e0*/  LEA R18, R8, R17, 0x2 ;  /* 0x0000001108127211 */ /* 0x000fe200078e10ff */
[----:B0-----:R-:W-:-:S03]  /*02f0*/  ULEA UR5, UR5, UR4, 0x18 ;  /* 0x0000000405057291 */ /* 0x001fc6000f8ec0ff */
[----:B------:R-:W-:-:S03]  /*0300*/  UMOV UR4, URZ ;  /* 0x000000ff00047c82 */ /* 0x000fc60008000000 */
[----:B------:R-:W-:Y:S01]  /*0310*/  VIADD R17, R17, UR5 ;  /* 0x0000000511117c36 */ /* 0x000fe20008000000 */
[----:B------:R-:W-:-:S07]  /*0320*/  IADD3 R18, PT, PT, R18, UR5, RZ ;  /* 0x0000000512127c10 */ /* 0x000fce000fffe0ff */
.L_x_6:
[----:B0-----:R-:W0:Y:S08]  /*0330*/  LDC.64 R2, c[0x0][0x398] ;  /* 0x0000e600ff027b82 */ /* 0x001e300000000a00 */
[----:B------:R-:W1:Y:S08]  /*0340*/  LDC.64 R6, c[0x0][0x380] ;  /* 0x0000e000ff067b82 */ /* 0x000e700000000a00 */
[----:B------:R-:W2:Y:S01]  /*0350*/  LDC.64 R4, c[0x0][0x388] ;  /* 0x0000e200ff047b82 */ /* 0x000ea20000000a00 */
[----:B0-----:R-:W-:-:S02]  /*0360*/  IMAD R22, R3, UR4, R0 ;  /* 0x0000000403167c24 */ /* 0x001fc4000f8e0200 */
[----:B------:R-:W-:Y:S02]  /*0370*/  IMAD R21, R3, UR4, R10 ;  /* 0x0000000403157c24 */ /* 0x000fe4000f8e020a */
[----:B------:R-:W-:Y:S02]  /*0380*/  IMAD R23, R22, R2, R13 ;  /* 0x0000000216177224 */ /* 0x000fe400078e020d */
[----:B-1----:R-:W-:-:S06]  /*0390*/  IMAD.WIDE.U32 R6, R21, 0x4, R6 ;  /* 0x0000000415067825 */ /* 0x002fcc00078e0006 */
[----:B------:R-:W3:Y:S01]  /*03a0*/  LDG.E R6, desc[UR6][R6.64] ;  /* 0x0000000606067981 */ /* 0x000ee2000c1e1900 */
[----:B--2---:R-:W-:-:S06]  /*03b0*/  IMAD.WIDE.U32 R4, R23, 0x4, R4 ;  /* 0x0000000417047825 */ /* 0x004fcc00078e0004 */
[----:B------:R-:W2:Y:S01]  /*03c0*/  LDG.E R4, desc[UR6][R4.64] ;  /* 0x0000000604047981 */ /* 0x000ea2000c1e1900 */
[----:B------:R-:W-:Y:S01]  /*03d0*/  IMAD.IADD R22, R15, 0x1, R8 ;  /* 0x000000010f167824 */ /* 0x000fe200078e0208 */
[----:B------:R-:W-:Y:S01]  /*03e0*/  ISETP.GE.AND P1, PT, R3, 0x1, PT ;  /* 0x000000010300780c */ /* 0x000fe20003f26270 */
[----:B------:R-:W-:-:S03]  /*03f0*/  UIADD3 UR4, UPT, UPT, UR4, 0x1, URZ ;  /* 0x0000000104047890 */ /* 0x000fc6000fffe0ff */
[C---:B------:R-:W-:Y:S02]  /*0400*/  LEA R21, R22.reuse, UR5, 0x2 ;  /* 0x0000000516157c11 */ /* 0x040fe4000f8e10ff */
[----:B------:R-:W-:Y:S02]  /*0410*/  LEA R23, R22, R17, 0x2 ;  /* 0x0000001116177211 */ /* 0x000fe400078e10ff */
[----:B------:R-:W-:Y:S01]  /*0420*/  ISETP.NE.AND P0, PT, R9, UR4, PT ;  /* 0x0000000409007c0c */ /* 0x000fe2000bf05270 */
[----:B---3--:R0:W-:Y:S04]  /*0430*/  STS [R21], R6 ;  /* 0x0000000615007388 */ /* 0x0081e80000000800 */
[----:B--2---:R0:W-:Y:S01]  /*0440*/  STS [R23], R4 ;  /* 0x0000000417007388 */ /* 0x0041e20000000800 */
[----:B------:R-:W-:Y:S06]  /*0450*/  BAR.SYNC.DEFER_BLOCKING 0x0 ;  /* 0x0000000000007b1d */ /* 0x000fec0000010000 */
[----:B------:R-:W-:Y:S05]  /*0460*/  @!P1 BRA `(.L_x_1) ;  /* 0x0000000400789947 */ /* 0x000fea0003800000 */
[----:B------:R-:W-:Y:S01]  /*0470*/  ISETP.GE.U32.AND P1, PT, R3, 0x8, PT ;  /* 0x000000080300780c */ /* 0x000fe20003f26070 */
[----:B0-----:R-:W-:-:S12]  /*0480*/  IMAD.MOV.U32 R4, RZ, RZ, RZ ;  /* 0x000000ffff047224 */ /* 0x001fd800078e00ff */
[----:B------:R-:W-:Y:S05]  /*0490*/  @!P1 BRA `(.L_x_2) ;  /* 0x0000000000a49947 */ /* 0x000fea0003800000 */
[----:B------:R-:W-:Y:S01]  /*04a0*/  LEA R6, R15, UR5, 0x2 ;  /* 0x000000050f067c11 */ /* 0x000fe2000f8e10ff */
[----:B------:R-:W-:Y:S01]  /*04b0*/  IMAD.MOV.U32 R5, RZ, RZ, R16 ;  /* 0x000000ffff057224 */ /* 0x000fe200078e0010 */
[----:B------:R-:W-:Y:S02]  /*04c0*/  MOV R4, R18 ;  /* 0x0000001200047202 */ /* 0x000fe40000000f00 */
[----:B------:R-:W-:-:S07]  /*04d0*/  IADD3 R6, PT, PT, R6, 0x10, RZ ;  /* 0x0000001006067810 */ /* 0x000fce0007ffe0ff */
.L_x_3:
[----:B------:R-:W-:Y:S01]  /*04e0*/  IMAD R26, R3, 0x4, R4 ;  /* 0x00000004031a7824 */ /* 0x000fe200078e0204 */
[----:B------:R-:W-:Y:S01]  /*04f0*/  LDS R22, [R6+-0x10] ;  /* 0xfffff00006167984 */ /* 0x000fe20000000800 */
[----:B------:R-:W-:-:S03]  /*0500*/  IADD3 R5, PT, PT, R5, 0x8, RZ ;  /* 0x0000000805057810 */ /* 0x000fc60007ffe0ff */
[----:B------:R0:W1:Y:S01]  /*0510*/  LDS R7, [R4] ;  /* 0x0000000004077984 */ /* 0x0000620000000800 */
[----:B------:R-:W-:Y:S02]  /*0520*/  LEA R23, R3, R26, 0x2 ;  /* 0x0000001a03177211 */ /* 0x000fe400078e10ff */
[----:B------:R-:W-:Y:S01]  /*0530*/  ISETP.NE.AND P1, PT, R5, RZ, PT ;  /* 0x000000ff0500720c */ /* 0x000fe20003f25270 */
[----:B------:R-:W-:Y:S01]  /*0540*/  LDS R24, [R6+-0xc] ;  /* 0xfffff40006187984 */ /* 0x000fe20000000800 */
[----:B------:R-:W-:-:S03]  /*0550*/  LEA R25, R3, R23, 0x2 ;  /* 0x0000001703197211 */ /* 0x000fc600078e10ff */
[----:B------:R-:W2:Y:S01]  /*0560*/  LDS R21, [R26] ;  /* 0x000000001a157984 */ /* 0x000ea20000000800 */
[C---:B0-----:R-:W-:Y:S01]  /*0570*/  LEA R4, R3.reuse, R4, 0x5 ;  /* 0x0000000403047211 */ /* 0x041fe200078e28ff */
[----:B------:R-:W-:Y:S02]  /*0580*/  IMAD R29, R3, 0x4, R25 ;  /* 0x00000004031d7824 */ /* 0x000fe400078e0219 */
[----:B------:R-:W-:Y:S01]  /*0590*/  LDS R27, [R25] ;  /* 0x00000000191b7984 */ /* 0x000fe20000000800 */
[----:B-1----:R-:W-:-:S03]  /*05a0*/  FFMA R19, R22, R7, R19 ;  /* 0x0000000716137223 */ /* 0x002fc60000000013 */
[----:B------:R-:W-:Y:S04]  /*05b0*/  LDS R7, [R6+-0x8] ;  /* 0xfffff80006077984 */ /* 0x000fe80000000800 */
[----:B------:R-:W0:Y:S01]  /*05c0*/  LDS R22, [R23] ;  /* 0x0000000017167984 */ /* 0x000e220000000800 */
[----:B--2---:R-:W-:-:S03]  /*05d0*/  FFMA R28, R24, R21, R19 ;  /* 0x00000015181c7223 */ /* 0x004fc60000000013 */
[----:B------:R-:W1:Y:S04]  /*05e0*/  LDS R21, [R6+-0x4] ;  /* 0xfffffc0006157984 */ /* 0x000e680000000800 */
[----:B------:R-:W-:Y:S04]  /*05f0*/  LDS R19, [R6] ;  /* 0x0000000006137984 */ /* 0x000fe80000000800 */
[----:B------:R-:W2:Y:S01]  /*0600*/  LDS R24, [R29] ;  /* 0x000000001d187984 */ /* 0x000ea20000000800 */
[----:B0-----:R-:W-:Y:S01]  /*0610*/  FFMA R7, R7, R22, R28 ;  /* 0x0000001607077223 */ /* 0x001fe2000000001c */
[----:B------:R-:W-:-:S02]  /*0620*/  LEA R28, R3, R29, 0x2 ;  /* 0x0000001d031c7211 */ /* 0x000fc400078e10ff */
[----:B------:R-:W-:Y:S01]  /*0630*/  LDS R22, [R6+0x4] ;  /* 0x0000040006167984 */ /* 0x000fe20000000800 */
[----:B-1----:R-:W-:Y:S01]  /*0640*/  FFMA R26, R21, R27, R7 ;  /* 0x0000001b151a7223 */ /* 0x002fe20000000007 */
[C---:B------:R-:W-:Y:S02]  /*0650*/  LEA R21, R3.reuse, R28, 0x2 ;  /* 0x0000001c03157211 */ /* 0x040fe400078e10ff */
[----:B------:R-:W0:Y:S03]  /*0660*/  LDS R7, [R28] ;  /* 0x000000001c077984 */ /* 0x000e260000000800 */
[----:B------:R-:W-:Y:S02]  /*0670*/  IMAD R23, R3, 0x4, R21 ;  /* 0x0000000403177824 */ /* 0x000fe400078e0215 */
[----:B--2---:R-:W-:Y:S01]  /*0680*/  FFMA R19, R19, R24, R26 ;  /* 0x0000001813137223 */ /* 0x004fe2000000001a */
[----:B------:R-:W-:Y:S04]  /*0690*/  LDS R21, [R21] ;  /* 0x0000000015157984 */ /* 0x000fe80000000800 */
[----:B------:R-:W1:Y:S04]  /*06a0*/  LDS R24, [R6+0x8] ;  /* 0x0000080006187984 */ /* 0x000e680000000800 */
[----:B------:R-:W-:Y:S04]  /*06b0*/  LDS R23, [R23] ;  /* 0x0000000017177984 */ /* 0x000fe80000000800 */
[----:B------:R2:W3:Y:S02]  /*06c0*/  LDS R26, [R6+0xc] ;  /* 0x00000c00061a7984 */ /* 0x0004e40000000800 */
[----:B--2---:R-:W-:-:S02]  /*06d0*/  VIADD R6, R6, 0x20 ;  /* 0x0000002006067836 */ /* 0x004fc40000000000 */
[----:B0-----:R-:W-:-:S04]  /*06e0*/  FFMA R7, R22, R7, R19 ;  /* 0x0000000716077223 */ /* 0x001fc80000000013 */
[----:B-1----:R-:W-:-:S04]  /*06f0*/  FFMA R7, R24, R21, R7 ;  /* 0x0000001518077223 */ /* 0x002fc80000000007 */
[----:B---3--:R-:W-:Y:S01]  /*0700*/  FFMA R19, R26, R23, R7 ;  /* 0x000000171a137223 */ /* 0x008fe20000000007 */
[----:B------:R-:W-:Y:S06]  /*0710*/  @P1 BRA `(.L_x_3) ;  /* 0xfffffffc00701947 */ /* 0x000fec000383ffff */
[----:B------:R-:W-:-:S07]  /*0720*/  MOV R4, R12 ;  /* 0x0000000c00047202 */ /* 0x000fce0000000f00 */
.L_x_2:
[----:B------:R-:W-:-:S13]  /*0730*/  ISETP.NE.AND P1, PT, R20, RZ, PT ;  /* 0x000000ff1400720c */ /* 0x000fda0003f25270 */
[----:B------:R-:W-:Y:S05]  /*0740*/  @!P1 BRA `(.L_x_1) ;  /* 0x0000000000c09947 */ /* 0x000fea0003800000 */
[----:B------:R-:W-:Y:S02]  /*0750*/  IADD3 R5, PT, PT, R20, -0x1, RZ ;  /* 0xffffffff14057810 */ /* 0x000fe40007ffe0ff */
[----:B------:R-:W-:Y:S02]  /*0760*/  ISETP.NE.AND P2, PT, R14, RZ, PT ;  /* 0x000000ff0e00720c */ /* 0x000fe40003f45270 */
[----:B------:R-:W-:-:S13]  /*0770*/  ISETP.GE.U32.AND P1, PT, R5, 0x3, PT ;  /* 0x000000030500780c */ /* 0x000fda0003f26070 */
[----:B------:R-:W-:Y:S05]  /*0780*/  @!P1 BRA `(.L_x_4) ;  /* 0x0000000000509947 */ /* 0x000fea0003800000 */
[C---:B------:R-:W-:Y:S02]  /*0790*/  IMAD R6, R4.reuse, R3, R8 ;  /* 0x0000000304067224 */ /* 0x040fe400078e0208 */
[----:B------:R-:W-:Y:S01]  /*07a0*/  IMAD.IADD R5, R15, 0x1, R4 ;  /* 0x000000010f057824 */ /* 0x000fe200078e0204 */
[----:B------:R-:W-:Y:S02]  /*07b0*/  IADD3 R4, PT, PT, R4, 0x4, RZ ;  /* 0x0000000404047810 */ /* 0x000fe40007ffe0ff */
[----:B------:R-:W-:Y:S02]  /*07c0*/  LEA R24, R6, R17, 0x2 ;  /* 0x0000001106187211 */ /* 0x000fe400078e10ff */
[----:B------:R-:W-:Y:S02]  /*07d0*/  LEA R7, R5, UR5, 0x2 ;  /* 0x0000000505077c11 */ /* 0x000fe4000f8e10ff */
[C---:B------:R-:W-:Y:S02]  /*07e0*/  LEA R26, R3.reuse, R24, 0x2 ;  /* 0x00000018031a7211 */ /* 0x040fe400078e10ff */
[----:B------:R-:W-:Y:S03]  /*07f0*/  LDS R24, [R24] ;  /* 0x0000000018187984 */ /* 0x000fe60000000800 */
[C---:B------:R-:W-:Y:S01]  /*0800*/  IMAD R28, R3.reuse, 0x4, R26 ;  /* 0x00000004031c7824 */ /* 0x040fe200078e021a */
[----:B------:R-:W0:Y:S04]  /*0810*/  LDS R22, [R7] ;  /* 0x0000000007167984 */ /* 0x000e280000000800 */
[----:B------:R-:W-:Y:S01]  /*0820*/  LDS R6, [R7+0x4] ;  /* 0x0000040007067984 */ /* 0x000fe20000000800 */
[----:B------:R-:W-:-:S03]  /*0830*/  LEA R25, R3, R28, 0x2 ;  /* 0x0000001c03197211 */ /* 0x000fc600078e10ff */
[----:B------:R-:W1:Y:S04]  /*0840*/  LDS R26, [R26] ;  /* 0x000000001a1a7984 */ /* 0x000e680000000800 */
[----:B------:R-:W-:Y:S04]  /*0850*/  LDS R5, [R28] ;  /* 0x000000001c057984 */ /* 0x000fe80000000800 */
[----:B------:R-:W2:Y:S04]  /*0860*/  LDS R21, [R7+0x8] ;  /* 0x0000080007157984 */ /* 0x000ea80000000800 */
[----:B------:R-:W-:Y:S04]  /*0870*/  LDS R23, [R7+0xc] ;  /* 0x00000c0007177984 */ /* 0x000fe80000000800 */
[----:B------:R-:W3:Y:S01]  /*0880*/  LDS R25, [R25] ;  /* 0x0000000019197984 */ /* 0x000ee20000000800 */
[----:B0-----:R-:W-:-:S04]  /*0890*/  FFMA R19, R22, R24, R19 ;  /* 0x0000001816137223 */ /* 0x001fc80000000013 */
[----:B-1----:R-:W-:-:S04]  /*08a0*/  FFMA R6, R6, R26, R19 ;  /* 0x0000001a06067223 */ /* 0x002fc80000000013 */
[----:B--2---:R-:W-:-:S04]  /*08b0*/  FFMA R5, R21, R5, R6 ;  /* 0x0000000515057223 */ /* 0x004fc80000000006 */
[----:B---3--:R-:W-:-:S07]  /*08c0*/  FFMA R19, R23, R25, R5 ;  /* 0x0000001917137223 */ /* 0x008fce0000000005 */
.L_x_4:
[----:B------:R-:W-:Y:S05]  /*08d0*/  @!P2 BRA `(.L_x_1) ;  /* 0x00000000005ca947 */ /* 0x000fea0003800000 */
[----:B------:R-:W-:Y:S02]  /*08e0*/  ISETP.NE.AND P1, PT, R14, 0x1, PT ;  /* 0x000000010e00780c */ /* 0x000fe40003f25270 */
[----:B------:R-:W-:-:S11]  /*08f0*/  LOP3.LUT P2, RZ, R3, 0x1, RZ, 0xc0, !PT ;  /* 0x0000000103ff7812 */ /* 0x000fd6000784c0ff */
[----:B------:R-:W-:Y:S05]  /*0900*/  @!P1 BRA `(.L_x_5) ;  /* 0x0000000000309947 */ /* 0x000fea0003800000 */
[C---:B------:R-:W-:Y:S02]  /*0910*/  IMAD R6, R4.reuse, R3, R8 ;  /* 0x0000000304067224 */ /* 0x040fe400078e0208 */
[----:B------:R-:W-:Y:S02]  /*0920*/  IMAD.IADD R5, R15, 0x1, R4 ;  /* 0x000000010f057824 */ /* 0x000fe400078e0204 */
[----:B------:R-:W-:Y:S01]  /*0930*/  VIADD R4, R4, 0x2 ;  /* 0x0000000204047836 */ /* 0x000fe20000000000 */
[----:B------:R-:W-:Y:S02]  /*0940*/  LEA R22, R6, R17, 0x2 ;  /* 0x0000001106167211 */ /* 0x000fe400078e10ff */
[----:B------:R-:W-:Y:S02]  /*0950*/  LEA R5, R5, UR5, 0x2 ;  /* 0x0000000505057c11 */ /* 0x000fe4000f8e10ff */
[----:B------:R-:W-:Y:S01]  /*0960*/  LEA R23, R3, R22, 0x2 ;  /* 0x0000001603177211 */ /* 0x000fe200078e10ff */
[----:B------:R-:W-:Y:S04]  /*0970*/  LDS R7, [R22] ;  /* 0x0000000016077984 */ /* 0x000fe80000000800 */
[----:B------:R-:W0:Y:S04]  /*0980*/  LDS R6, [R5] ;  /* 0x0000000005067984 */ /* 0x000e280000000800 */
[----:B------:R-:W-:Y:S04]  /*0990*/  LDS R21, [R5+0x4] ;  /* 0x0000040005157984 */ /* 0x000fe80000000800 */
[----:B------:R-:W1:Y:S01]  /*09a0*/  LDS R23, [R23] ;  /* 0x0000000017177984 */ /* 0x000e620000000800 */
[----:B0-----:R-:W-:-:S04]  /*09b0*/  FFMA R6, R6, R7, R19 ;  /* 0x0000000706067223 */ /* 0x001fc80000000013 */
[----:B-1----:R-:W-:-:S07]  /*09c0*/  FFMA R19, R21, R23, R6 ;  /* 0x0000001715137223 */ /* 0x002fce0000000006 */
.L_x_5:
[----:B------:R-:W-:Y:S05]  /*09d0*/  @!P2 BRA `(.L_x_1) ;  /* 0x00000000001ca947 */ /* 0x000fea0003800000 */
[----:B------:R-:W-:Y:S01]  /*09e0*/  IMAD R6, R4, R3, R8 ;  /* 0x0000000304067224 */ /* 0x000fe200078e0208 */
[----:B------:R-:W-:-:S04]  /*09f0*/  IADD3 R3, PT, PT, R15, R4, RZ ;  /* 0x000000040f037210 */ /* 0x000fc80007ffe0ff */
[----:B------:R-:W-:Y:S02]  /*0a00*/  LEA R6, R6, R17, 0x2 ;  /* 0x0000001106067211 */ /* 0x000fe400078e10ff */
[----:B------:R-:W-:-:S04]  /*0a10*/  LEA R3, R3, UR5, 0x2 ;  /* 0x0000000503037c11 */ /* 0x000fc8000f8e10ff */
[----:B------:R-:W-:Y:S04]  /*0a20*/  LDS R6, [R6] ;  /* 0x0000000006067984 */ /* 0x000fe80000000800 */
[----:B------:R-:W0:Y:S02]  /*0a30*/  LDS R4, [R3] ;  /* 0x0000000003047984 */ /* 0x000e240000000800 */
[----:B0-----:R-:W-:-:S07]  /*0a40*/  FFMA R19, R4, R6, R19 ;  /* 0x0000000604137223 */ /* 0x001fce0000000013 */
.L_x_1:
[----:B------:R-:W-:Y:S06]  /*0a50*/  BAR.SYNC.DEFER_BLOCKING 0x0 ;  /* 0x0000000000007b1d */ /* 0x000fec0000010000 */
[----:B------:R-:W-:Y:S05]  /*0a60*/  @P0 BRA `(.L_x_6) ;  /* 0xfffffff800300947 */ /* 0x000fea000383ffff */
.L_x_0:
[----:B0-----:R-:W0:Y:S01]  /*0a70*/  LDC.64 R4, c[0x0][0x390] ;  /* 0x0000e400ff047b82 */ /* 0x001e220000000a00 */
[----:B------:R-:W-:-:S04]  /*0a80*/  IMAD R3, R11, R2, R13 ;  /* 0x000000020b037224 */ /* 0x000fc800078e020d */
[----:B0-----:R-:W-:-:S05]  /*0a90*/  IMAD.WIDE R2, R3, 0x4, R4 ;  /* 0x0000000403027825 */ /* 0x001fca00078e0204 */
[----:B------:R-:W-:Y:S01]  /*0aa0*/  STG.E desc[UR6][R2.64], R19 ;  /* 0x0000001302007986 */ /* 0x000fe2000c101906 */
[----:B------:R-:W-:Y:S05]  /*0ab0*/  EXIT ;  /* 0x000000000000794d */ /* 0x000fea0003800000 */
.L_x_7:
[----:B------:R-:W-:-:S00]  /*0ac0*/  BRA `(.L_x_7) ;  /* 0xfffffffc00fc7947 */ /* 0x000fc0000383ffff */
[----:B------:R-:W-:-:S00]  /*0ad0*/  NOP ;  /* 0x0000000000007918 */ /* 0x000fc00000000000 */
        /* <DEDUP_REMOVED lines=10> */
.L_x_8:


//--------------------- .nv.shared._Z15matrixMulKernelPfS_S_ii --------------------------
	.section	.nv.shared._Z15matrixMulKernelPfS_S_ii,"aw",@nobits
	.sectionflags	@""
	.align	16
	.zero		1024


//--------------------- .nv.shared.reserved.0     --------------------------
	.section	.nv.shared.reserved.0,"aw",@nobits
	.weak		__nv_reservedSMEM_offset_0_alias
	.size		__nv_reservedSMEM_offset_0_alias, 0, 64
	.other		__nv_reservedSMEM_offset_0_alias,@"STO_CUDA_RESERVED_SHARED STV_DEFAULT"
__nv_reservedSMEM_offset_0_alias:
	.zero		0
	.zero		64


//--------------------- .nv.constant0._Z15matrixMulKernelPfS_S_ii --------------------------
	.section	.nv.constant0._Z15matrixMulKernelPfS_S_ii,"a",@progbits
	.sectionflags	@""
	.align	4
.nv.constant0._Z15matrixMulKernelPfS_S_ii:
	.zero		928


//--------------------- SYMBOLS --------------------------

	.type		.nv.reservedSmem.offset0,@object
	.size		.nv.reservedSmem.offset0,0x4
	.type		.nv.reservedSmem.cap,@object
	.size		.nv.reservedSmem.cap,0x4
